//
// Generated by NVIDIA NVVM Compiler
//
// Compiler Build ID: CL-36424714
// Cuda compilation tools, release 13.0, V13.0.88
// Based on NVVM 20.0.0
//

.version 9.0
.target sm_100
.address_size 64

	// .globl	_Z12backwardMaskPhS_m

.visible .entry _Z12backwardMaskPhS_m(
	.param .u64 .ptr .align 1 _Z12backwardMaskPhS_m_param_0,
	.param .u64 .ptr .align 1 _Z12backwardMaskPhS_m_param_1,
	.param .u64 _Z12backwardMaskPhS_m_param_2
)
{
	.reg .pred 	%p<8>;
	.reg .b16 	%rs<8>;
	.reg .b32 	%r<14>;
	.reg .b64 	%rd<18>;

	ld.param.u64 	%rd9, [_Z12backwardMaskPhS_m_param_0];
	ld.param.u64 	%rd10, [_Z12backwardMaskPhS_m_param_1];
	ld.param.u64 	%rd8, [_Z12backwardMaskPhS_m_param_2];
	cvta.to.global.u64 	%rd1, %rd10;
	cvta.to.global.u64 	%rd2, %rd9;
	mov.u32 	%r7, %ctaid.x;
	mov.u32 	%r8, %ntid.x;
	mov.u32 	%r9, %tid.x;
	mad.lo.s32 	%r13, %r7, %r8, %r9;
	mov.u32 	%r10, %nctaid.x;
	mul.lo.s32 	%r2, %r8, %r10;
	setp.eq.s32 	%p1, %r13, 0;
	@%p1 bra 	$L__BB0_3;
	cvt.s64.s32 	%rd17, %r13;
	setp.le.u64 	%p2, %rd8, %rd17;
	@%p2 bra 	$L__BB0_6;
$L__BB0_2:
	add.s64 	%rd11, %rd2, %rd17;
	ld.global.u8 	%rs1, [%rd11];
	ld.global.u8 	%rs2, [%rd11+-1];
	setp.ne.s16 	%p3, %rs1, %rs2;
	selp.u16 	%rs3, 1, 0, %p3;
	add.s64 	%rd12, %rd1, %rd17;
	st.global.u8 	[%rd12], %rs3;
	add.s32 	%r13, %r13, %r2;
	cvt.s64.s32 	%rd17, %r13;
	setp.gt.u64 	%p4, %rd8, %rd17;
	@%p4 bra 	$L__BB0_2;
	bra.uni 	$L__BB0_6;
$L__BB0_3:
	mov.b16 	%rs4, 1;
	st.global.u8 	[%rd1], %rs4;
	setp.lt.u64 	%p5, %rd8, 2;
	@%p5 bra 	$L__BB0_6;
	mov.b32 	%r12, 1;
	mov.b64 	%rd16, 1;
$L__BB0_5:
	add.s64 	%rd14, %rd2, %rd16;
	ld.global.u8 	%rs5, [%rd14];
	ld.global.u8 	%rs6, [%rd14+-1];
	setp.ne.s16 	%p6, %rs5, %rs6;
	selp.u16 	%rs7, 1, 0, %p6;
	add.s64 	%rd15, %rd1, %rd16;
	st.global.u8 	[%rd15], %rs7;
	add.s32 	%r12, %r12, %r2;
	cvt.s64.s32 	%rd16, %r12;
	setp.gt.u64 	%p7, %rd8, %rd16;
	@%p7 bra 	$L__BB0_5;
$L__BB0_6:
	ret;

}


// ===== COMPILED SASS (sm_100) =====

	.target	sm_100

	.elftype	@"ET_EXEC"


//--------------------- .note.nv.tkinfo           --------------------------
	.section	.note.nv.tkinfo,"",@"SHT_NOTE"
	.sectionflags	@"SHF_NOTE_NV_TKINFO"
	.tkinfo
        /*0018*/ 	.word	0x00000002
        /*0030*/ 	.string	""
        /*0030*/ 	.string	"ptxas"
        /*0030*/ 	.string	"Cuda compilation tools, release 13.0, V13.0.88"
        /*0030*/ 	.string	"Build cuda_13.0.r13.0/compiler.36424714_0"
        /*0030*/ 	.string	"-arch sm_100 -m 64 "



//--------------------- .note.nv.cuinfo           --------------------------
	.section	.note.nv.cuinfo,"",@"SHT_NOTE"
	.sectionflags	@"SHF_NOTE_NV_CUINFO"
        /*0018*/ 	.short	0x0002
        /*001a*/ 	.short	0x0064
        /*001c*/ 	.short	0x0082
	.zero		2


//--------------------- .nv.info                  --------------------------
	.section	.nv.info,"",@"SHT_CUDA_INFO"
	.align	4


	//----- nvinfo : EIATTR_REGCOUNT
	.align		4
        /*0000*/ 	.byte	0x04, 0x2f
        /*0002*/ 	.short	(.L_1 - .L_0)
	.align		4
.L_0:
        /*0004*/ 	.word	index@(_Z12backwardMaskPhS_m)
        /*0008*/ 	.word	0x00000010


	//----- nvinfo : EIATTR_FRAME_SIZE
	.align		4
.L_1:
        /*000c*/ 	.byte	0x04, 0x11
        /*000e*/ 	.short	(.L_3 - .L_2)
	.align		4
.L_2:
        /*0010*/ 	.word	index@(_Z12backwardMaskPhS_m)
        /*0014*/ 	.word	0x00000000


	//----- nvinfo : EIATTR_MIN_STACK_SIZE
	.align		4
.L_3:
        /*0018*/ 	.byte	0x04, 0x12
        /*001a*/ 	.short	(.L_5 - .L_4)
	.align		4
.L_4:
        /*001c*/ 	.word	index@(_Z12backwardMaskPhS_m)
        /*0020*/ 	.word	0x00000000
.L_5:


//--------------------- .nv.compat                --------------------------
	.section	.nv.compat,"",@"SHT_CUDA_COMPAT_INFO"
	.align	4
        /*0000*/ 	.byte	0x02, 0x09, 0x00, 0x00, 0x02, 0x02, 0x01, 0x00, 0x02, 0x05, 0x05, 0x00, 0x03, 0x07, 0x01, 0x01
        /*0010*/ 	.byte	0x02, 0x03, 0x00, 0x00, 0x02, 0x06, 0x01, 0x00, 0x04, 0x0b, 0x08, 0x00, 0x09, 0x00, 0x00, 0x00
        /*0020*/ 	.byte	0x00, 0x00, 0x00, 0x00


//--------------------- .nv.info._Z12backwardMaskPhS_m --------------------------
	.section	.nv.info._Z12backwardMaskPhS_m,"",@"SHT_CUDA_INFO"
	.sectionflags	@""
	.align	4


	//----- nvinfo : EIATTR_CUDA_API_VERSION
	.align		4
        /*0000*/ 	.byte	0x04, 0x37
        /*0002*/ 	.short	(.L_7 - .L_6)
.L_6:
        /*0004*/ 	.word	0x00000082


	//----- nvinfo : EIATTR_KPARAM_INFO
	.align		4
.L_7:
        /*0008*/ 	.byte	0x04, 0x17
        /*000a*/ 	.short	(.L_9 - .L_8)
.L_8:
        /*000c*/ 	.word	0x00000000
        /*0010*/ 	.short	0x0002
        /*0012*/ 	.short	0x0010
        /*0014*/ 	.byte	0x00, 0xf0, 0x21, 0x00


	//----- nvinfo : EIATTR_KPARAM_INFO
	.align		4
.L_9:
        /*0018*/ 	.byte	0x04, 0x17
        /*001a*/ 	.short	(.L_11 - .L_10)
.L_10:
        /*001c*/ 	.word	0x00000000
        /*0020*/ 	.short	0x0001
        /*0022*/ 	.short	0x0008
        /*0024*/ 	.byte	0x00, 0xf5, 0x21, 0x00


	//----- nvinfo : EIATTR_KPARAM_INFO
	.align		4
.L_11:
        /*0028*/ 	.byte	0x04, 0x17
        /*002a*/ 	.short	(.L_13 - .L_12)
.L_12:
        /*002c*/ 	.word	0x00000000
        /*0030*/ 	.short	0x0000
        /*0032*/ 	.short	0x0000
        /*0034*/ 	.byte	0x00, 0xf5, 0x21, 0x00


	//----- nvinfo : EIATTR_SPARSE_MMA_MASK
	.align		4
.L_13:
        /*0038*/ 	.byte	0x03, 0x50
        /*003a*/ 	.short	0x0000


	//----- nvinfo : EIATTR_MAXREG_COUNT
	.align		4
        /*003c*/ 	.byte	0x03, 0x1b
        /*003e*/ 	.short	0x00ff


	//----- nvinfo : EIATTR_MERCURY_ISA_VERSION
	.align		4
        /*0040*/ 	.byte	0x03, 0x5f
        /*0042*/ 	.short	0x0101


	//----- nvinfo : EIATTR_VRC_CTA_INIT_COUNT
	.align		4
        /*0044*/ 	.byte	0x02, 0x4a
	.zero		1
	.zero		1


	//----- nvinfo : EIATTR_EXIT_INSTR_OFFSETS
	.align		4
        /*0048*/ 	.byte	0x04, 0x1c
        /*004a*/ 	.short	(.L_15 - .L_14)


	//   ....[0]....
.L_14:
        /*004c*/ 	.word	0x00000100


	//   ....[1]....
        /*0050*/ 	.word	0x00000200


	//   ....[2]....
        /*0054*/ 	.word	0x00000270


	//   ....[3]....
        /*0058*/ 	.word	0x000003b0


	//----- nvinfo : EIATTR_CRS_STACK_SIZE
	.align		4
.L_15:
        /*005c*/ 	.byte	0x04, 0x1e
        /*005e*/ 	.short	(.L_17 - .L_16)
.L_16:
        /*0060*/ 	.word	0x00000000


	//----- nvinfo : EIATTR_CBANK_PARAM_SIZE
	.align		4
.L_17:
        /*0064*/ 	.byte	0x03, 0x19
        /*0066*/ 	.short	0x0018


	//----- nvinfo : EIATTR_PARAM_CBANK
	.align		4
        /*0068*/ 	.byte	0x04, 0x0a
        /*006a*/ 	.short	(.L_19 - .L_18)
	.align		4
.L_18:
        /*006c*/ 	.word	index@(.nv.constant0._Z12backwardMaskPhS_m)
        /*0070*/ 	.short	0x0380
        /*0072*/ 	.short	0x0018


	//----- nvinfo : EIATTR_SW_WAR
	.align		4
.L_19:
        /*0074*/ 	.byte	0x04, 0x36
        /*0076*/ 	.short	(.L_21 - .L_20)
.L_20:
        /*0078*/ 	.word	0x00000008
.L_21:


//--------------------- .nv.callgraph             --------------------------
	.section	.nv.callgraph,"",@"SHT_CUDA_CALLGRAPH"
	.align	4
	.sectionentsize	8
	.align		4
        /*0000*/ 	.word	0x00000000
	.align		4
        /*0004*/ 	.word	0xffffffff
	.align		4
        /*0008*/ 	.word	0x00000000
	.align		4
        /*000c*/ 	.word	0xfffffffe
	.align		4
        /*0010*/ 	.word	0x00000000
	.align		4
        /*0014*/ 	.word	0xfffffffd
	.align		4
        /*0018*/ 	.word	0x00000000
	.align		4
        /*001c*/ 	.word	0xfffffffc


//--------------------- .text._Z12backwardMaskPhS_m --------------------------
	.section	.text._Z12backwardMaskPhS_m,"ax",@progbits
	.align	128
        .global         _Z12backwardMaskPhS_m
        .type           _Z12backwardMaskPhS_m,@function
        .size           _Z12backwardMaskPhS_m,(.L_x_4 - _Z12backwardMaskPhS_m)
        .other          _Z12backwardMaskPhS_m,@"STO_CUDA_ENTRY STV_DEFAULT"
_Z12backwardMaskPhS_m:
.text._Z12backwardMaskPhS_m:
[----:B------:R-:W-:Y:S01]  /*0000*/  LDC R1, c[0x0][0x37c] ;  /* 0x0000df00ff017b82 */ /* 0x000fe20000000800 */
[----:B------:R-:W0:Y:S07]  /*0010*/  S2R R3, SR_TID.X ;  /* 0x0000000000037919 */ /* 0x000e2e0000002100 */
[----:B------:R-:W0:Y:S01]  /*0020*/  S2UR UR6, SR_CTAID.X ;  /* 0x00000000000679c3 */ /* 0x000e220000002500 */
[----:B------:R-:W1:Y:S01]  /*0030*/  LDCU.64 UR4, c[0x0][0x358] ;  /* 0x00006b00ff0477ac */ /* 0x000e620008000a00 */
[----:B------:R-:W2:Y:S06]  /*0040*/  LDCU.128 UR8, c[0x0][0x380] ;  /* 0x00007000ff0877ac */ /* 0x000eac0008000c00 */
[----:B------:R-:W0:Y:S01]  /*0050*/  LDC R0, c[0x0][0x360] ;  /* 0x0000d800ff007b82 */ /* 0x000e220000000800 */
[----:B------:R-:W3:Y:S01]  /*0060*/  LDCU UR7, c[0x0][0x370] ;  /* 0x00006e00ff0777ac */ /* 0x000ee20008000800 */
[----:B0-----:R-:W-:-:S02]  /*0070*/  IMAD R2, R0, UR6, R3 ;  /* 0x0000000600027c24 */ /* 0x001fc4000f8e0203 */
[----:B---3--:R-:W-:-:S03]  /*0080*/  IMAD R0, R0, UR7, RZ ;  /* 0x0000000700007c24 */ /* 0x008fc6000f8e02ff */
[----:B------:R-:W-:-:S13]  /*0090*/  ISETP.NE.AND P0, PT, R2, RZ, PT ;  /* 0x000000ff0200720c */ /* 0x000fda0003f05270 */
[----:B-12---:R-:W-:Y:S05]  /*00a0*/  @!P0 BRA `(.L_x_0) ;  /* 0x0000000000588947 */ /* 0x006fea0003800000 */
[----:B------:R-:W0:Y:S01]  /*00b0*/  LDC.64 R10, c[0x0][0x390] ;  /* 0x0000e400ff0a7b82 */ /* 0x000e220000000a00 */
[----:B------:R-:W-:-:S05]  /*00c0*/  IMAD.MOV.U32 R7, RZ, RZ, R2 ;  /* 0x000000ffff077224 */ /* 0x000fca00078e0002 */
[----:B------:R-:W-:Y:S02]  /*00d0*/  SHF.R.S32.HI R2, RZ, 0x1f, R7 ;  /* 0x0000001fff027819 */ /* 0x000fe40000011407 */
[----:B0-----:R-:W-:-:S04]  /*00e0*/  ISETP.GE.U32.AND P0, PT, R7, R10, PT ;  /* 0x0000000a0700720c */ /* 0x001fc80003f06070 */
[----:B------:R-:W-:-:S13]  /*00f0*/  ISETP.GE.U32.AND.EX P0, PT, R2, R11, PT, P0 ;  /* 0x0000000b0200720c */ /* 0x000fda0003f06100 */
[----:B------:R-:W-:Y:S05]  /*0100*/  @P0 EXIT ;  /* 0x000000000000094d */ /* 0x000fea0003800000 */
[----:B------:R-:W-:-:S07]  /*0110*/  IMAD.MOV.U32 R8, RZ, RZ, R2 ;  /* 0x000000ffff087224 */ /* 0x000fce00078e0002 */
.L_x_1:
[----:B------:R-:W-:-:S04]  /*0120*/  IADD3 R2, P0, PT, R7, UR8, RZ ;  /* 0x0000000807027c10 */ /* 0x000fc8000ff1e0ff */
[----:B------:R-:W-:-:S05]  /*0130*/  IADD3.X R3, PT, PT, R8, UR9, RZ, P0, !PT ;  /* 0x0000000908037c10 */ /* 0x000fca00087fe4ff */
[----:B------:R-:W2:Y:S04]  /*0140*/  LDG.E.U8 R5, desc[UR4][R2.64] ;  /* 0x0000000402057981 */ /* 0x000ea8000c1e1100 */
[----:B------:R-:W2:Y:S01]  /*0150*/  LDG.E.U8 R6, desc[UR4][R2.64+-0x1] ;  /* 0xffffff0402067981 */ /* 0x000ea2000c1e1100 */
[----:B------:R-:W-:Y:S01]  /*0160*/  IADD3 R4, P1, PT, R7, UR10, RZ ;  /* 0x0000000a07047c10 */ /* 0x000fe2000ff3e0ff */
[----:B------:R-:W-:Y:S01]  /*0170*/  IMAD.IADD R7, R0, 0x1, R7 ;  /* 0x0000000100077824 */ /* 0x000fe200078e0207 */
[----:B--2---:R-:W-:Y:S02]  /*0180*/  ISETP.NE.AND P0, PT, R5, R6, PT ;  /* 0x000000060500720c */ /* 0x004fe40003f05270 */
[----:B------:R-:W-:Y:S02]  /*0190*/  IADD3.X R5, PT, PT, R8, UR11, RZ, P1, !PT ;  /* 0x0000000b08057c10 */ /* 0x000fe40008ffe4ff */
[----:B------:R-:W-:-:S02]  /*01a0*/  SEL R9, RZ, 0x1, !P0 ;  /* 0x00000001ff097807 */ /* 0x000fc40004000000 */
[----:B------:R-:W-:Y:S02]  /*01b0*/  ISETP.GE.U32.AND P0, PT, R7, R10, PT ;  /* 0x0000000a0700720c */ /* 0x000fe40003f06070 */
[----:B------:R-:W-:Y:S01]  /*01c0*/  SHF.R.S32.HI R8, RZ, 0x1f, R7 ;  /* 0x0000001fff087819 */ /* 0x000fe20000011407 */
[----:B------:R0:W-:Y:S03]  /*01d0*/  STG.E.U8 desc[UR4][R4.64], R9 ;  /* 0x0000000904007986 */ /* 0x0001e6000c101104 */
[----:B------:R-:W-:-:S13]  /*01e0*/  ISETP.GE.U32.AND.EX P0, PT, R8, R11, PT, P0 ;  /* 0x0000000b0800720c */ /* 0x000fda0003f06100 */
[----:B0-----:R-:W-:Y:S05]  /*01f0*/  @!P0 BRA `(.L_x_1) ;  /* 0xfffffffc00c88947 */ /* 0x001fea000383ffff */
[----:B------:R-:W-:Y:S05]  /*0200*/  EXIT ;  /* 0x000000000000794d */ /* 0x000fea0003800000 */
.L_x_0:
[----:B------:R-:W0:Y:S01]  /*0210*/  LDC.64 R12, c[0x0][0x390] ;  /* 0x0000e400ff0c7b82 */ /* 0x000e220000000a00 */
[----:B------:R-:W-:-:S07]  /*0220*/  IMAD.MOV.U32 R4, RZ, RZ, 0x1 ;  /* 0x00000001ff047424 */ /* 0x000fce00078e00ff */
[----:B------:R-:W1:Y:S01]  /*0230*/  LDC.64 R2, c[0x0][0x388] ;  /* 0x0000e200ff027b82 */ /* 0x000e620000000a00 */
[----:B0-----:R-:W-:-:S04]  /*0240*/  ISETP.GE.U32.AND P0, PT, R12, 0x2, PT ;  /* 0x000000020c00780c */ /* 0x001fc80003f06070 */
[----:B------:R-:W-:Y:S01]  /*0250*/  ISETP.GE.U32.AND.EX P0, PT, R13, RZ, PT, P0 ;  /* 0x000000ff0d00720c */ /* 0x000fe20003f06100 */
[----:B-1----:R0:W-:-:S12]  /*0260*/  STG.E.U8 desc[UR4][R2.64], R4 ;  /* 0x0000000402007986 */ /* 0x0021d8000c101104 */
[----:B------:R-:W-:Y:S05]  /*0270*/  @!P0 EXIT ;  /* 0x000000000000894d */ /* 0x000fea0003800000 */
[----:B------:R-:W-:Y:S01]  /*0280*/  IMAD.MOV.U32 R7, RZ, RZ, 0x1 ;  /* 0x00000001ff077424 */ /* 0x000fe200078e00ff */
[----:B------:R-:W1:Y:S01]  /*0290*/  LDCU.128 UR12, c[0x0][0x380] ;  /* 0x00007000ff0c77ac */ /* 0x000e620008000c00 */
[----:B------:R-:W-:Y:S02]  /*02a0*/  IMAD.MOV.U32 R11, RZ, RZ, 0x1 ;  /* 0x00000001ff0b7424 */ /* 0x000fe400078e00ff */
[----:B------:R-:W-:-:S07]  /*02b0*/  IMAD.MOV.U32 R8, RZ, RZ, RZ ;  /* 0x000000ffff087224 */ /* 0x000fce00078e00ff */
.L_x_2:
[----:B01----:R-:W-:-:S04]  /*02c0*/  IADD3 R2, P0, PT, R11, UR12, RZ ;  /* 0x0000000c0b027c10 */ /* 0x003fc8000ff1e0ff */
[----:B------:R-:W-:-:S05]  /*02d0*/  IADD3.X R3, PT, PT, R8, UR13, RZ, P0, !PT ;  /* 0x0000000d08037c10 */ /* 0x000fca00087fe4ff */
[----:B------:R-:W2:Y:S04]  /*02e0*/  LDG.E.U8 R5, desc[UR4][R2.64] ;  /* 0x0000000402057981 */ /* 0x000ea8000c1e1100 */
[----:B------:R-:W2:Y:S01]  /*02f0*/  LDG.E.U8 R6, desc[UR4][R2.64+-0x1] ;  /* 0xffffff0402067981 */ /* 0x000ea2000c1e1100 */
[----:B------:R-:W-:Y:S01]  /*0300*/  IADD3 R4, P1, PT, R11, UR14, RZ ;  /* 0x0000000e0b047c10 */ /* 0x000fe2000ff3e0ff */
[----:B------:R-:W-:-:S04]  /*0310*/  IMAD.IADD R11, R0, 0x1, R7 ;  /* 0x00000001000b7824 */ /* 0x000fc800078e0207 */
[--C-:B------:R-:W-:Y:S01]  /*0320*/  IMAD.MOV.U32 R7, RZ, RZ, R11.reuse ;  /* 0x000000ffff077224 */ /* 0x100fe200078e000b */
[----:B--2---:R-:W-:Y:S02]  /*0330*/  ISETP.NE.AND P0, PT, R5, R6, PT ;  /* 0x000000060500720c */ /* 0x004fe40003f05270 */
[----:B------:R-:W-:Y:S02]  /*0340*/  IADD3.X R5, PT, PT, R8, UR15, RZ, P1, !PT ;  /* 0x0000000f08057c10 */ /* 0x000fe40008ffe4ff */
[----:B------:R-:W-:Y:S02]  /*0350*/  SEL R9, RZ, 0x1, !P0 ;  /* 0x00000001ff097807 */ /* 0x000fe40004000000 */
[----:B------:R-:W-:Y:S02]  /*0360*/  ISETP.GE.U32.AND P0, PT, R11, R12, PT ;  /* 0x0000000c0b00720c */ /* 0x000fe40003f06070 */
[----:B------:R-:W-:Y:S01]  /*0370*/  SHF.R.S32.HI R8, RZ, 0x1f, R11 ;  /* 0x0000001fff087819 */ /* 0x000fe2000001140b */
[----:B------:R2:W-:Y:S03]  /*0380*/  STG.E.U8 desc[UR4][R4.64], R9 ;  /* 0x0000000904007986 */ /* 0x0005e6000c101104 */
[----:B------:R-:W-:-:S13]  /*0390*/  ISETP.GE.U32.AND.EX P0, PT, R8, R13, PT, P0 ;  /* 0x0000000d0800720c */ /* 0x000fda0003f06100 */
[----:B--2---:R-:W-:Y:S05]  /*03a0*/  @!P0 BRA `(.L_x_2) ;  /* 0xfffffffc00c48947 */ /* 0x004fea000383ffff */
[----:B------:R-:W-:Y:S05]  /*03b0*/  EXIT ;  /* 0x000000000000794d */ /* 0x000fea0003800000 */
.L_x_3:
[----:B------:R-:W-:-:S00]  /*03c0*/  BRA `(.L_x_3) ;  /* 0xfffffffc00fc7947 */ /* 0x000fc0000383ffff */
[----:B------:R-:W-:-:S00]  /*03d0*/  NOP ;  /* 0x0000000000007918 */ /* 0x000fc00000000000 */
        /* <DEDUP_REMOVED lines=10> */
.L_x_4:


//--------------------- .nv.shared.reserved.0     --------------------------
	.section	.nv.shared.reserved.0,"aw",@nobits
	.weak		__nv_reservedSMEM_offset_0_alias
	.size		__nv_reservedSMEM_offset_0_alias, 0, 64
	.other		__nv_reservedSMEM_offset_0_alias,@"STO_CUDA_RESERVED_SHARED STV_DEFAULT"
__nv_reservedSMEM_offset_0_alias:
	.zero		0
	.zero		64


//--------------------- .nv.constant0._Z12backwardMaskPhS_m --------------------------
	.section	.nv.constant0._Z12backwardMaskPhS_m,"a",@progbits
	.sectionflags	@""
	.align	4
.nv.constant0._Z12backwardMaskPhS_m:
	.zero		920


//--------------------- SYMBOLS --------------------------

	.type		.nv.reservedSmem.offset0,@object
	.size		.nv.reservedSmem.offset0,0x4
